	.headerflags	@"EF_CUDA_TEXMODE_UNIFIED EF_CUDA_64BIT_ADDRESS EF_CUDA_ACCELERATORS EF_CUDA_SM90 EF_CUDA_VIRTUAL_SM(EF_CUDA_SM90)"
	.elftype	@"ET_EXEC"


//--------------------- .nv.info                  --------------------------
	.section	.nv.info,"",@"SHT_CUDA_INFO"
	.align	4


	//----- nvinfo : EIATTR_REGCOUNT
	.align		4
        /*0000*/ 	.byte	0x04, 0x2f
        /*0002*/ 	.short	(.L_1 - .L_0)
	.align		4
.L_0:
        /*0004*/ 	.word	index@(triton_poi_fused_convolution_7)
        /*0008*/ 	.word	0x0000000c


	//----- nvinfo : EIATTR_MIN_STACK_SIZE
	.align		4
.L_1:
        /*000c*/ 	.byte	0x04, 0x12
        /*000e*/ 	.short	(.L_3 - .L_2)
	.align		4
.L_2:
        /*0010*/ 	.word	index@(triton_poi_fused_convolution_7)
        /*0014*/ 	.word	0x00000000


	//----- nvinfo : EIATTR_FRAME_SIZE
	.align		4
.L_3:
        /*0018*/ 	.byte	0x04, 0x11
        /*001a*/ 	.short	(.L_5 - .L_4)
	.align		4
.L_4:
        /*001c*/ 	.word	index@(triton_poi_fused_convolution_7)
        /*0020*/ 	.word	0x00000000


	//----- nvinfo : EIATTR_MIN_STACK_SIZE
	.align		4
.L_5:
        /*0024*/ 	.byte	0x04, 0x12
        /*0026*/ 	.short	(.L_7 - .L_6)
	.align		4
.L_6:
        /*0028*/ 	.word	index@(triton_poi_fused_convolution_7)
        /*002c*/ 	.word	0x00000000
.L_7:


//--------------------- .nv.info.triton_poi_fused_convolution_7 --------------------------
	.section	.nv.info.triton_poi_fused_convolution_7,"",@"SHT_CUDA_INFO"
	.sectionflags	@""
	.align	4


	//----- nvinfo : EIATTR_CUDA_API_VERSION
	.align		4
        /*0000*/ 	.byte	0x04, 0x37
        /*0002*/ 	.short	(.L_9 - .L_8)
.L_8:
        /*0004*/ 	.word	0x0000007c


	//----- nvinfo : EIATTR_KPARAM_INFO
	.align		4
.L_9:
        /*0008*/ 	.byte	0x04, 0x17
        /*000a*/ 	.short	(.L_11 - .L_10)
.L_10:
        /*000c*/ 	.word	0x00000000
        /*0010*/ 	.short	0x0002
        /*0012*/ 	.short	0x0010
        /*0014*/ 	.byte	0x00, 0xf0, 0x11, 0x00


	//----- nvinfo : EIATTR_KPARAM_INFO
	.align		4
.L_11:
        /*0018*/ 	.byte	0x04, 0x17
        /*001a*/ 	.short	(.L_13 - .L_12)
.L_12:
        /*001c*/ 	.word	0x00000000
        /*0020*/ 	.short	0x0001
        /*0022*/ 	.short	0x0008
        /*0024*/ 	.byte	0x00, 0xf4, 0x21, 0x00


	//----- nvinfo : EIATTR_KPARAM_INFO
	.align		4
.L_13:
        /*0028*/ 	.byte	0x04, 0x17
        /*002a*/ 	.short	(.L_15 - .L_14)
.L_14:
        /*002c*/ 	.word	0x00000000
        /*0030*/ 	.short	0x0000
        /*0032*/ 	.short	0x0000
        /*0034*/ 	.byte	0x00, 0xf4, 0x21, 0x00


	//----- nvinfo : EIATTR_SPARSE_MMA_MASK
	.align		4
.L_15:
        /*0038*/ 	.byte	0x03, 0x50
        /*003a*/ 	.short	0x0000


	//----- nvinfo : EIATTR_MAXREG_COUNT
	.align		4
        /*003c*/ 	.byte	0x03, 0x1b
        /*003e*/ 	.short	0x00ff


	//----- nvinfo : EIATTR_EXIT_INSTR_OFFSETS
	.align		4
        /*0040*/ 	.byte	0x04, 0x1c
        /*0042*/ 	.short	(.L_17 - .L_16)


	//   ....[0]....
.L_16:
        /*0044*/ 	.word	0x000001c0


	//   ....[1]....
        /*0048*/ 	.word	0x000001e0


	//----- nvinfo : EIATTR_REQNTID
	.align		4
.L_17:
        /*004c*/ 	.byte	0x04, 0x10
        /*004e*/ 	.short	(.L_19 - .L_18)
.L_18:
        /*0050*/ 	.word	0x00000080
        /*0054*/ 	.word	0x00000001
        /*0058*/ 	.word	0x00000001


	//----- nvinfo : EIATTR_CBANK_PARAM_SIZE
	.align		4
.L_19:
        /*005c*/ 	.byte	0x03, 0x19
        /*005e*/ 	.short	0x0014


	//----- nvinfo : EIATTR_PARAM_CBANK
	.align		4
        /*0060*/ 	.byte	0x04, 0x0a
        /*0062*/ 	.short	(.L_21 - .L_20)
	.align		4
.L_20:
        /*0064*/ 	.word	index@(.nv.constant0.triton_poi_fused_convolution_7)
        /*0068*/ 	.short	0x0210
        /*006a*/ 	.short	0x0014


	//----- nvinfo : EIATTR_SW_WAR
	.align		4
.L_21:
        /*006c*/ 	.byte	0x04, 0x36
        /*006e*/ 	.short	(.L_23 - .L_22)
.L_22:
        /*0070*/ 	.word	0x00000008
.L_23:


//--------------------- .nv.callgraph             --------------------------
	.section	.nv.callgraph,"",@"SHT_CUDA_CALLGRAPH"
	.align	4
	.sectionentsize	8
	.align		4
        /*0000*/ 	.word	0x00000000
	.align		4
        /*0004*/ 	.word	0xffffffff
	.align		4
        /*0008*/ 	.word	0x00000000
	.align		4
        /*000c*/ 	.word	0xfffffffe
	.align		4
        /*0010*/ 	.word	0x00000000
	.align		4
        /*0014*/ 	.word	0xfffffffd
	.align		4
        /*0018*/ 	.word	0x00000000
	.align		4
        /*001c*/ 	.word	0xfffffffc


//--------------------- .text.triton_poi_fused_convolution_7 --------------------------
	.section	.text.triton_poi_fused_convolution_7,"ax",@progbits
	.align	128
        .global         triton_poi_fused_convolution_7
        .type           triton_poi_fused_convolution_7,@function
        .size           triton_poi_fused_convolution_7,(.L_x_1 - triton_poi_fused_convolution_7)
        .other          triton_poi_fused_convolution_7,@"STO_CUDA_ENTRY STV_DEFAULT"
triton_poi_fused_convolution_7:
.text.triton_poi_fused_convolution_7:
[----:B------:R-:W0:Y:S02]  /*0000*/  LDC R1, c[0x0][0x28] ;  /* 0x00000a00ff017b82 */ /* 0x000e240000000800 */
[----:B------:R-:W1:Y:S01]  /*0010*/  S2R R0, SR_TID.X ;  /* 0x0000000000007919 */ /* 0x000e620000002100 */
[----:B------:R-:W2:Y:S01]  /*0020*/  LDC.64 R4, c[0x0][0x218] ;  /* 0x00008600ff047b82 */ /* 0x000ea20000000a00 */
[----:B------:R-:W-:Y:S01]  /*0030*/  ULDC.64 UR4, c[0x0][0x208] ;  /* 0x0000820000047ab9 */ /* 0x000fe20000000a00 */
[----:B------:R-:W3:Y:S01]  /*0040*/  S2R R7, SR_CTAID.X ;  /* 0x0000000000077919 */ /* 0x000ee20000002500 */
[----:B-1----:R-:W-:Y:S01]  /*0050*/  IMAD.SHL.U32 R0, R0, 0x2, RZ ;  /* 0x0000000200007824 */ /* 0x002fe200078e00ff */
[----:B---3--:R-:W-:-:S04]  /*0060*/  SHF.R.S32.HI R2, RZ, 0x17, R7 ;  /* 0x00000017ff027819 */ /* 0x008fc80000011407 */
[----:B------:R-:W-:Y:S02]  /*0070*/  LOP3.LUT R0, R0, 0xfe, RZ, 0xc0, !PT ;  /* 0x000000fe00007812 */ /* 0x000fe400078ec0ff */
[----:B------:R-:W-:-:S03]  /*0080*/  SGXT R2, R2, 0x1 ;  /* 0x000000010202781a */ /* 0x000fc60000000200 */
[----:B------:R-:W-:-:S05]  /*0090*/  IMAD R7, R7, 0x100, R0 ;  /* 0x0000010007077824 */ /* 0x000fca00078e0200 */
[----:B------:R-:W-:Y:S02]  /*00a0*/  LEA.HI R0, R2, R7, RZ, 0x2 ;  /* 0x0000000702007211 */ /* 0x000fe400078f10ff */
[----:B------:R-:W1:Y:S01]  /*00b0*/  LDC.64 R2, c[0x0][0x210] ;  /* 0x00008400ff027b82 */ /* 0x000e620000000a00 */
[----:B------:R-:W-:Y:S02]  /*00c0*/  ISETP.GE.AND P0, PT, R7, 0x180, PT ;  /* 0x000001800700780c */ /* 0x000fe40003f06270 */
[----:B------:R-:W-:-:S05]  /*00d0*/  SHF.R.S32.HI R0, RZ, 0x2, R0 ;  /* 0x00000002ff007819 */ /* 0x000fca0000011400 */
[----:B------:R-:W-:-:S05]  /*00e0*/  IMAD.HI R6, R0, 0x2aaaaaab, RZ ;  /* 0x2aaaaaab00067827 */ /* 0x000fca00078e02ff */
[----:B------:R-:W-:-:S04]  /*00f0*/  SHF.R.U32.HI R9, RZ, 0x1f, R6 ;  /* 0x0000001fff097819 */ /* 0x000fc80000011606 */
[----:B------:R-:W-:-:S05]  /*0100*/  LEA.HI R9, R6, R9, RZ, 0x1e ;  /* 0x0000000906097211 */ /* 0x000fca00078ff0ff */
[----:B------:R-:W-:Y:S02]  /*0110*/  IMAD R9, R9, -0x18, R0 ;  /* 0xffffffe809097824 */ /* 0x000fe400078e0200 */
[----:B-1----:R-:W-:Y:S01]  /*0120*/  IMAD.WIDE R2, R7, 0x4, R2 ;  /* 0x0000000407027825 */ /* 0x002fe200078e0202 */
[----:B------:R-:W-:-:S03]  /*0130*/  CS2R R6, SRZ ;  /* 0x0000000000067805 */ /* 0x000fc6000001ff00 */
[----:B--2---:R-:W-:Y:S01]  /*0140*/  IMAD.WIDE R4, R9, 0x4, R4 ;  /* 0x0000000409047825 */ /* 0x004fe200078e0204 */
[----:B------:R-:W-:Y:S02]  /*0150*/  HFMA2.MMA R9, -RZ, RZ, 0, 0 ;  /* 0x00000000ff097435 */ /* 0x000fe400000001ff */
[----:B------:R-:W2:Y:S01]  /*0160*/  @!P0 LDG.E.64 R6, desc[UR4][R2.64] ;  /* 0x0000000402068981 */ /* 0x000ea2000c1e1b00 */
[----:B------:R-:W-:-:S06]  /*0170*/  IMAD.MOV.U32 R0, RZ, RZ, RZ ;  /* 0x000000ffff007224 */ /* 0x000fcc00078e00ff */
[----:B------:R-:W2:Y:S04]  /*0180*/  @!P0 LDG.E.EL R0, desc[UR4][R4.64] ;  /* 0x0000000404008981 */ /* 0x000ea8000c2e1900 */
[----:B------:R-:W3:Y:S01]  /*0190*/  @!P0 LDG.E.EL R9, desc[UR4][R4.64] ;  /* 0x0000000404098981 */ /* 0x000ee2000c2e1900 */
[----:B--2---:R-:W-:Y:S01]  /*01a0*/  FADD R7, R0, R7 ;  /* 0x0000000700077221 */ /* 0x004fe20000000000 */
[----:B---3--:R-:W-:Y:S01]  /*01b0*/  FADD R6, R9, R6 ;  /* 0x0000000609067221 */ /* 0x008fe20000000000 */
[----:B------:R-:W-:Y:S06]  /*01c0*/  @P0 EXIT ;  /* 0x000000000000094d */ /* 0x000fec0003800000 */
[----:B------:R-:W-:Y:S01]  /*01d0*/  STG.E.64 desc[UR4][R2.64], R6 ;  /* 0x0000000602007986 */ /* 0x000fe2000c101b04 */
[----:B------:R-:W-:Y:S05]  /*01e0*/  EXIT ;  /* 0x000000000000794d */ /* 0x000fea0003800000 */
.L_x_0:
[----:B------:R-:W-:-:S00]  /*01f0*/  BRA `(.L_x_0) ;  /* 0xfffffffc00fc7947 */ /* 0x000fc0000383ffff */
[----:B------:R-:W-:-:S00]  /*0200*/  NOP ;  /* 0x0000000000007918 */ /* 0x000fc00000000000 */
[----:B------:R-:W-:-:S00]  /*0210*/  NOP ;  /* 0x0000000000007918 */ /* 0x000fc00000000000 */
[----:B------:R-:W-:-:S00]  /*0220*/  NOP ;  /* 0x0000000000007918 */ /* 0x000fc00000000000 */
[----:B------:R-:W-:-:S00]  /*0230*/  NOP ;  /* 0x0000000000007918 */ /* 0x000fc00000000000 */
[----:B------:R-:W-:-:S00]  /*0240*/  NOP ;  /* 0x0000000000007918 */ /* 0x000fc00000000000 */
[----:B------:R-:W-:-:S00]  /*0250*/  NOP ;  /* 0x0000000000007918 */ /* 0x000fc00000000000 */
[----:B------:R-:W-:-:S00]  /*0260*/  NOP ;  /* 0x0000000000007918 */ /* 0x000fc00000000000 */
[----:B------:R-:W-:-:S00]  /*0270*/  NOP ;  /* 0x0000000000007918 */ /* 0x000fc00000000000 */
.L_x_1:


//--------------------- .nv.constant0.triton_poi_fused_convolution_7 --------------------------
	.section	.nv.constant0.triton_poi_fused_convolution_7,"a",@progbits
	.sectionflags	@""
	.align	4
.nv.constant0.triton_poi_fused_convolution_7:
	.zero		548
